//
// Generated by NVIDIA NVVM Compiler
//
// Compiler Build ID: CL-36424714
// Cuda compilation tools, release 13.0, V13.0.88
// Based on NVVM 20.0.0
//

.version 9.0
.target sm_100
.address_size 64

	// .globl	_Z11matmul_tileILi32EEvPfS0_S0_iii
// _ZZ11matmul_tileILi32EEvPfS0_S0_iiiE7sharedA has been demoted
// _ZZ11matmul_tileILi32EEvPfS0_S0_iiiE7sharedB has been demoted

.visible .entry _Z11matmul_tileILi32EEvPfS0_S0_iii(
	.param .u64 .ptr .align 1 _Z11matmul_tileILi32EEvPfS0_S0_iii_param_0,
	.param .u64 .ptr .align 1 _Z11matmul_tileILi32EEvPfS0_S0_iii_param_1,
	.param .u64 .ptr .align 1 _Z11matmul_tileILi32EEvPfS0_S0_iii_param_2,
	.param .u32 _Z11matmul_tileILi32EEvPfS0_S0_iii_param_3,
	.param .u32 _Z11matmul_tileILi32EEvPfS0_S0_iii_param_4,
	.param .u32 _Z11matmul_tileILi32EEvPfS0_S0_iii_param_5
)
{
	.reg .pred 	%p<2>;
	.reg .b32 	%r<25>;
	.reg .b32 	%f<102>;
	.reg .b64 	%rd<25>;
	// demoted variable
	.shared .align 4 .b8 _ZZ11matmul_tileILi32EEvPfS0_S0_iiiE7sharedA[4096];
	// demoted variable
	.shared .align 4 .b8 _ZZ11matmul_tileILi32EEvPfS0_S0_iiiE7sharedB[4096];
	ld.param.u64 	%rd9, [_Z11matmul_tileILi32EEvPfS0_S0_iii_param_0];
	ld.param.u64 	%rd10, [_Z11matmul_tileILi32EEvPfS0_S0_iii_param_1];
	ld.param.u64 	%rd8, [_Z11matmul_tileILi32EEvPfS0_S0_iii_param_2];
	ld.param.u32 	%r9, [_Z11matmul_tileILi32EEvPfS0_S0_iii_param_4];
	ld.param.u32 	%r10, [_Z11matmul_tileILi32EEvPfS0_S0_iii_param_5];
	cvta.to.global.u64 	%rd11, %rd10;
	cvta.to.global.u64 	%rd12, %rd9;
	mov.u32 	%r11, %ctaid.y;
	mov.u32 	%r12, %ctaid.x;
	mov.u32 	%r13, %tid.y;
	mov.u32 	%r14, %tid.x;
	shl.b32 	%r15, %r11, 5;
	mul.lo.s32 	%r16, %r9, %r15;
	shl.b32 	%r17, %r12, 5;
	mad.lo.s32 	%r1, %r10, %r15, %r17;
	shl.b32 	%r18, %r13, 12;
	or.b32  	%r19, %r18, %r14;
	cvt.u64.u32 	%rd1, %r19;
	shl.b32 	%r20, %r13, 7;
	mov.u32 	%r21, _ZZ11matmul_tileILi32EEvPfS0_S0_iiiE7sharedA;
	add.s32 	%r2, %r21, %r20;
	shl.b32 	%r22, %r14, 2;
	add.s32 	%r3, %r2, %r22;
	mov.u32 	%r23, _ZZ11matmul_tileILi32EEvPfS0_S0_iiiE7sharedB;
	add.s32 	%r5, %r23, %r22;
	add.s32 	%r4, %r5, %r20;
	mul.wide.u32 	%rd13, %r16, 4;
	mul.wide.u32 	%rd14, %r19, 4;
	add.s64 	%rd15, %rd13, %rd14;
	add.s64 	%rd24, %rd12, %rd15;
	mul.wide.u32 	%rd16, %r17, 4;
	add.s64 	%rd17, %rd16, %rd14;
	add.s64 	%rd23, %rd11, %rd17;
	mov.f32 	%f101, 0f00000000;
	mov.b32 	%r24, 0;
$L__BB0_1:
	ld.global.f32 	%f4, [%rd24];
	st.shared.f32 	[%r3], %f4;
	ld.global.f32 	%f5, [%rd23];
	st.shared.f32 	[%r4], %f5;
	bar.sync 	0;
	ld.shared.f32 	%f6, [%r2];
	ld.shared.f32 	%f7, [%r5];
	fma.rn.f32 	%f8, %f6, %f7, %f101;
	ld.shared.f32 	%f9, [%r2+4];
	ld.shared.f32 	%f10, [%r5+128];
	fma.rn.f32 	%f11, %f9, %f10, %f8;
	ld.shared.f32 	%f12, [%r2+8];
	ld.shared.f32 	%f13, [%r5+256];
	fma.rn.f32 	%f14, %f12, %f13, %f11;
	ld.shared.f32 	%f15, [%r2+12];
	ld.shared.f32 	%f16, [%r5+384];
	fma.rn.f32 	%f17, %f15, %f16, %f14;
	ld.shared.f32 	%f18, [%r2+16];
	ld.shared.f32 	%f19, [%r5+512];
	fma.rn.f32 	%f20, %f18, %f19, %f17;
	ld.shared.f32 	%f21, [%r2+20];
	ld.shared.f32 	%f22, [%r5+640];
	fma.rn.f32 	%f23, %f21, %f22, %f20;
	ld.shared.f32 	%f24, [%r2+24];
	ld.shared.f32 	%f25, [%r5+768];
	fma.rn.f32 	%f26, %f24, %f25, %f23;
	ld.shared.f32 	%f27, [%r2+28];
	ld.shared.f32 	%f28, [%r5+896];
	fma.rn.f32 	%f29, %f27, %f28, %f26;
	ld.shared.f32 	%f30, [%r2+32];
	ld.shared.f32 	%f31, [%r5+1024];
	fma.rn.f32 	%f32, %f30, %f31, %f29;
	ld.shared.f32 	%f33, [%r2+36];
	ld.shared.f32 	%f34, [%r5+1152];
	fma.rn.f32 	%f35, %f33, %f34, %f32;
	ld.shared.f32 	%f36, [%r2+40];
	ld.shared.f32 	%f37, [%r5+1280];
	fma.rn.f32 	%f38, %f36, %f37, %f35;
	ld.shared.f32 	%f39, [%r2+44];
	ld.shared.f32 	%f40, [%r5+1408];
	fma.rn.f32 	%f41, %f39, %f40, %f38;
	ld.shared.f32 	%f42, [%r2+48];
	ld.shared.f32 	%f43, [%r5+1536];
	fma.rn.f32 	%f44, %f42, %f43, %f41;
	ld.shared.f32 	%f45, [%r2+52];
	ld.shared.f32 	%f46, [%r5+1664];
	fma.rn.f32 	%f47, %f45, %f46, %f44;
	ld.shared.f32 	%f48, [%r2+56];
	ld.shared.f32 	%f49, [%r5+1792];
	fma.rn.f32 	%f50, %f48, %f49, %f47;
	ld.shared.f32 	%f51, [%r2+60];
	ld.shared.f32 	%f52, [%r5+1920];
	fma.rn.f32 	%f53, %f51, %f52, %f50;
	ld.shared.f32 	%f54, [%r2+64];
	ld.shared.f32 	%f55, [%r5+2048];
	fma.rn.f32 	%f56, %f54, %f55, %f53;
	ld.shared.f32 	%f57, [%r2+68];
	ld.shared.f32 	%f58, [%r5+2176];
	fma.rn.f32 	%f59, %f57, %f58, %f56;
	ld.shared.f32 	%f60, [%r2+72];
	ld.shared.f32 	%f61, [%r5+2304];
	fma.rn.f32 	%f62, %f60, %f61, %f59;
	ld.shared.f32 	%f63, [%r2+76];
	ld.shared.f32 	%f64, [%r5+2432];
	fma.rn.f32 	%f65, %f63, %f64, %f62;
	ld.shared.f32 	%f66, [%r2+80];
	ld.shared.f32 	%f67, [%r5+2560];
	fma.rn.f32 	%f68, %f66, %f67, %f65;
	ld.shared.f32 	%f69, [%r2+84];
	ld.shared.f32 	%f70, [%r5+2688];
	fma.rn.f32 	%f71, %f69, %f70, %f68;
	ld.shared.f32 	%f72, [%r2+88];
	ld.shared.f32 	%f73, [%r5+2816];
	fma.rn.f32 	%f74, %f72, %f73, %f71;
	ld.shared.f32 	%f75, [%r2+92];
	ld.shared.f32 	%f76, [%r5+2944];
	fma.rn.f32 	%f77, %f75, %f76, %f74;
	ld.shared.f32 	%f78, [%r2+96];
	ld.shared.f32 	%f79, [%r5+3072];
	fma.rn.f32 	%f80, %f78, %f79, %f77;
	ld.shared.f32 	%f81, [%r2+100];
	ld.shared.f32 	%f82, [%r5+3200];
	fma.rn.f32 	%f83, %f81, %f82, %f80;
	ld.shared.f32 	%f84, [%r2+104];
	ld.shared.f32 	%f85, [%r5+3328];
	fma.rn.f32 	%f86, %f84, %f85, %f83;
	ld.shared.f32 	%f87, [%r2+108];
	ld.shared.f32 	%f88, [%r5+3456];
	fma.rn.f32 	%f89, %f87, %f88, %f86;
	ld.shared.f32 	%f90, [%r2+112];
	ld.shared.f32 	%f91, [%r5+3584];
	fma.rn.f32 	%f92, %f90, %f91, %f89;
	ld.shared.f32 	%f93, [%r2+116];
	ld.shared.f32 	%f94, [%r5+3712];
	fma.rn.f32 	%f95, %f93, %f94, %f92;
	ld.shared.f32 	%f96, [%r2+120];
	ld.shared.f32 	%f97, [%r5+3840];
	fma.rn.f32 	%f98, %f96, %f97, %f95;
	ld.shared.f32 	%f99, [%r2+124];
	ld.shared.f32 	%f100, [%r5+3968];
	fma.rn.f32 	%f101, %f99, %f100, %f98;
	bar.sync 	0;
	add.s32 	%r7, %r24, 32;
	add.s64 	%rd24, %rd24, 128;
	add.s64 	%rd23, %rd23, 524288;
	setp.lt.u32 	%p1, %r24, 4064;
	mov.u32 	%r24, %r7;
	@%p1 bra 	$L__BB0_1;
	cvta.to.global.u64 	%rd18, %rd8;
	cvt.u64.u32 	%rd19, %r1;
	add.s64 	%rd20, %rd19, %rd1;
	shl.b64 	%rd21, %rd20, 2;
	add.s64 	%rd22, %rd18, %rd21;
	st.global.f32 	[%rd22], %f101;
	ret;

}


// ===== COMPILED SASS (sm_100) =====

	.target	sm_100

	.elftype	@"ET_EXEC"


//--------------------- .note.nv.tkinfo           --------------------------
	.section	.note.nv.tkinfo,"",@"SHT_NOTE"
	.sectionflags	@"SHF_NOTE_NV_TKINFO"
	.tkinfo
        /*0018*/ 	.word	0x00000002
        /*0030*/ 	.string	""
        /*0030*/ 	.string	"ptxas"
        /*0030*/ 	.string	"Cuda compilation tools, release 13.0, V13.0.88"
        /*0030*/ 	.string	"Build cuda_13.0.r13.0/compiler.36424714_0"
        /*0030*/ 	.string	"-arch sm_100 -m 64 "



//--------------------- .note.nv.cuinfo           --------------------------
	.section	.note.nv.cuinfo,"",@"SHT_NOTE"
	.sectionflags	@"SHF_NOTE_NV_CUINFO"
        /*0018*/ 	.short	0x0002
        /*001a*/ 	.short	0x0064
        /*001c*/ 	.short	0x0082
	.zero		2


//--------------------- .nv.info                  --------------------------
	.section	.nv.info,"",@"SHT_CUDA_INFO"
	.align	4


	//----- nvinfo : EIATTR_REGCOUNT
	.align		4
        /*0000*/ 	.byte	0x04, 0x2f
        /*0002*/ 	.short	(.L_1 - .L_0)
	.align		4
.L_0:
        /*0004*/ 	.word	index@(_Z11matmul_tileILi32EEvPfS0_S0_iii)
        /*0008*/ 	.word	0x00000020


	//----- nvinfo : EIATTR_FRAME_SIZE
	.align		4
.L_1:
        /*000c*/ 	.byte	0x04, 0x11
        /*000e*/ 	.short	(.L_3 - .L_2)
	.align		4
.L_2:
        /*0010*/ 	.word	index@(_Z11matmul_tileILi32EEvPfS0_S0_iii)
        /*0014*/ 	.word	0x00000000


	//----- nvinfo : EIATTR_MIN_STACK_SIZE
	.align		4
.L_3:
        /*0018*/ 	.byte	0x04, 0x12
        /*001a*/ 	.short	(.L_5 - .L_4)
	.align		4
.L_4:
        /*001c*/ 	.word	index@(_Z11matmul_tileILi32EEvPfS0_S0_iii)
        /*0020*/ 	.word	0x00000000
.L_5:


//--------------------- .nv.compat                --------------------------
	.section	.nv.compat,"",@"SHT_CUDA_COMPAT_INFO"
	.align	4
        /*0000*/ 	.byte	0x02, 0x09, 0x00, 0x00, 0x02, 0x02, 0x01, 0x00, 0x02, 0x05, 0x05, 0x00, 0x03, 0x07, 0x01, 0x01
        /*0010*/ 	.byte	0x02, 0x03, 0x00, 0x00, 0x02, 0x06, 0x01, 0x00, 0x04, 0x0b, 0x08, 0x00, 0x09, 0x00, 0x00, 0x00
        /*0020*/ 	.byte	0x00, 0x00, 0x00, 0x00


//--------------------- .nv.info._Z11matmul_tileILi32EEvPfS0_S0_iii --------------------------
	.section	.nv.info._Z11matmul_tileILi32EEvPfS0_S0_iii,"",@"SHT_CUDA_INFO"
	.sectionflags	@""
	.align	4


	//----- nvinfo : EIATTR_CUDA_API_VERSION
	.align		4
        /*0000*/ 	.byte	0x04, 0x37
        /*0002*/ 	.short	(.L_7 - .L_6)
.L_6:
        /*0004*/ 	.word	0x00000082


	//----- nvinfo : EIATTR_KPARAM_INFO
	.align		4
.L_7:
        /*0008*/ 	.byte	0x04, 0x17
        /*000a*/ 	.short	(.L_9 - .L_8)
.L_8:
        /*000c*/ 	.word	0x00000000
        /*0010*/ 	.short	0x0005
        /*0012*/ 	.short	0x0020
        /*0014*/ 	.byte	0x00, 0xf0, 0x11, 0x00


	//----- nvinfo : EIATTR_KPARAM_INFO
	.align		4
.L_9:
        /*0018*/ 	.byte	0x04, 0x17
        /*001a*/ 	.short	(.L_11 - .L_10)
.L_10:
        /*001c*/ 	.word	0x00000000
        /*0020*/ 	.short	0x0004
        /*0022*/ 	.short	0x001c
        /*0024*/ 	.byte	0x00, 0xf0, 0x11, 0x00


	//----- nvinfo : EIATTR_KPARAM_INFO
	.align		4
.L_11:
        /*0028*/ 	.byte	0x04, 0x17
        /*002a*/ 	.short	(.L_13 - .L_12)
.L_12:
        /*002c*/ 	.word	0x00000000
        /*0030*/ 	.short	0x0003
        /*0032*/ 	.short	0x0018
        /*0034*/ 	.byte	0x00, 0xf0, 0x11, 0x00


	//----- nvinfo : EIATTR_KPARAM_INFO
	.align		4
.L_13:
        /*0038*/ 	.byte	0x04, 0x17
        /*003a*/ 	.short	(.L_15 - .L_14)
.L_14:
        /*003c*/ 	.word	0x00000000
        /*0040*/ 	.short	0x0002
        /*0042*/ 	.short	0x0010
        /*0044*/ 	.byte	0x00, 0xf5, 0x21, 0x00


	//----- nvinfo : EIATTR_KPARAM_INFO
	.align		4
.L_15:
        /*0048*/ 	.byte	0x04, 0x17
        /*004a*/ 	.short	(.L_17 - .L_16)
.L_16:
        /*004c*/ 	.word	0x00000000
        /*0050*/ 	.short	0x0001
        /*0052*/ 	.short	0x0008
        /*0054*/ 	.byte	0x00, 0xf5, 0x21, 0x00


	//----- nvinfo : EIATTR_KPARAM_INFO
	.align		4
.L_17:
        /*0058*/ 	.byte	0x04, 0x17
        /*005a*/ 	.short	(.L_19 - .L_18)
.L_18:
        /*005c*/ 	.word	0x00000000
        /*0060*/ 	.short	0x0000
        /*0062*/ 	.short	0x0000
        /*0064*/ 	.byte	0x00, 0xf5, 0x21, 0x00


	//----- nvinfo : EIATTR_SPARSE_MMA_MASK
	.align		4
.L_19:
        /*0068*/ 	.byte	0x03, 0x50
        /*006a*/ 	.short	0x0000


	//----- nvinfo : EIATTR_MAXREG_COUNT
	.align		4
        /*006c*/ 	.byte	0x03, 0x1b
        /*006e*/ 	.short	0x00ff


	//----- nvinfo : EIATTR_NUM_BARRIERS
	.align		4
        /*0070*/ 	.byte	0x02, 0x4c
        /*0072*/ 	.byte	0x01
	.zero		1


	//----- nvinfo : EIATTR_MERCURY_ISA_VERSION
	.align		4
        /*0074*/ 	.byte	0x03, 0x5f
        /*0076*/ 	.short	0x0101


	//----- nvinfo : EIATTR_VRC_CTA_INIT_COUNT
	.align		4
        /*0078*/ 	.byte	0x02, 0x4a
	.zero		1
	.zero		1


	//----- nvinfo : EIATTR_EXIT_INSTR_OFFSETS
	.align		4
        /*007c*/ 	.byte	0x04, 0x1c
        /*007e*/ 	.short	(.L_21 - .L_20)


	//   ....[0]....
.L_20:
        /*0080*/ 	.word	0x000007f0


	//----- nvinfo : EIATTR_CBANK_PARAM_SIZE
	.align		4
.L_21:
        /*0084*/ 	.byte	0x03, 0x19
        /*0086*/ 	.short	0x0024


	//----- nvinfo : EIATTR_PARAM_CBANK
	.align		4
        /*0088*/ 	.byte	0x04, 0x0a
        /*008a*/ 	.short	(.L_23 - .L_22)
	.align		4
.L_22:
        /*008c*/ 	.word	index@(.nv.constant0._Z11matmul_tileILi32EEvPfS0_S0_iii)
        /*0090*/ 	.short	0x0380
        /*0092*/ 	.short	0x0024


	//----- nvinfo : EIATTR_SW_WAR
	.align		4
.L_23:
        /*0094*/ 	.byte	0x04, 0x36
        /*0096*/ 	.short	(.L_25 - .L_24)
.L_24:
        /*0098*/ 	.word	0x00000008
.L_25:


//--------------------- .nv.callgraph             --------------------------
	.section	.nv.callgraph,"",@"SHT_CUDA_CALLGRAPH"
	.align	4
	.sectionentsize	8
	.align		4
        /*0000*/ 	.word	0x00000000
	.align		4
        /*0004*/ 	.word	0xffffffff
	.align		4
        /*0008*/ 	.word	0x00000000
	.align		4
        /*000c*/ 	.word	0xfffffffe
	.align		4
        /*0010*/ 	.word	0x00000000
	.align		4
        /*0014*/ 	.word	0xfffffffd
	.align		4
        /*0018*/ 	.word	0x00000000
	.align		4
        /*001c*/ 	.word	0xfffffffc


//--------------------- .text._Z11matmul_tileILi32EEvPfS0_S0_iii --------------------------
	.section	.text._Z11matmul_tileILi32EEvPfS0_S0_iii,"ax",@progbits
	.align	128
        .global         _Z11matmul_tileILi32EEvPfS0_S0_iii
        .type           _Z11matmul_tileILi32EEvPfS0_S0_iii,@function
        .size           _Z11matmul_tileILi32EEvPfS0_S0_iii,(.L_x_2 - _Z11matmul_tileILi32EEvPfS0_S0_iii)
        .other          _Z11matmul_tileILi32EEvPfS0_S0_iii,@"STO_CUDA_ENTRY STV_DEFAULT"
_Z11matmul_tileILi32EEvPfS0_S0_iii:
.text._Z11matmul_tileILi32EEvPfS0_S0_iii:
[----:B------:R-:W-:Y:S01]  /*0000*/  LDC R1, c[0x0][0x37c] ;  /* 0x0000df00ff017b82 */ /* 0x000fe20000000800 */
[----:B------:R-:W0:Y:S07]  /*0010*/  S2R R13, SR_TID.Y ;  /* 0x00000000000d7919 */ /* 0x000e2e0000002200 */
[----:B------:R-:W1:Y:S01]  /*0020*/  S2UR UR4, SR_CTAID.Y ;  /* 0x00000000000479c3 */ /* 0x000e620000002600 */
[----:B------:R-:W2:Y:S01]  /*0030*/  LDCU.128 UR12, c[0x0][0x380] ;  /* 0x00007000ff0c77ac */ /* 0x000ea20008000c00 */
[----:B------:R-:W-:Y:S01]  /*0040*/  HFMA2 R11, -RZ, RZ, 0, 0 ;  /* 0x00000000ff0b7431 */ /* 0x000fe200000001ff */
[----:B------:R-:W3:Y:S01]  /*0050*/  S2R R8, SR_TID.X ;  /* 0x0000000000087919 */ /* 0x000ee20000002100 */
[----:B------:R-:W-:Y:S01]  /*0060*/  UMOV UR5, 0x400 ;  /* 0x0000040000057882 */ /* 0x000fe20000000000 */
[----:B------:R-:W4:Y:S01]  /*0070*/  LDCU.64 UR8, c[0x0][0x358] ;  /* 0x00006b00ff0877ac */ /* 0x000f220008000a00 */
[----:B------:R-:W5:Y:S02]  /*0080*/  S2R R9, SR_CTAID.X ;  /* 0x0000000000097919 */ /* 0x000f640000002500 */
[----:B------:R-:W2:Y:S01]  /*0090*/  LDC R5, c[0x0][0x39c] ;  /* 0x0000e700ff057b82 */ /* 0x000ea20000000800 */
[----:B------:R-:W-:-:S07]  /*00a0*/  UIADD3 UR6, UPT, UPT, UR5, 0x1000, URZ ;  /* 0x0000100005067890 */ /* 0x000fce000fffe0ff */
[----:B------:R-:W4:Y:S08]  /*00b0*/  S2UR UR7, SR_CgaCtaId ;  /* 0x00000000000779c3 */ /* 0x000f300000008800 */
[----:B------:R-:W4:Y:S01]  /*00c0*/  LDC R22, c[0x0][0x3a0] ;  /* 0x0000e800ff167b82 */ /* 0x000f220000000800 */
[----:B-1----:R-:W-:Y:S01]  /*00d0*/  USHF.L.U32 UR4, UR4, 0x5, URZ ;  /* 0x0000000504047899 */ /* 0x002fe200080006ff */
[----:B0-----:R-:W-:-:S05]  /*00e0*/  SHF.L.U32 R21, R13, 0xc, RZ ;  /* 0x0000000c0d157819 */ /* 0x001fca00000006ff */
[----:B--2---:R-:W-:Y:S01]  /*00f0*/  IMAD R5, R5, UR4, RZ ;  /* 0x0000000405057c24 */ /* 0x004fe2000f8e02ff */
[----:B---3--:R-:W-:Y:S02]  /*0100*/  LOP3.LUT R21, R21, R8, RZ, 0xfc, !PT ;  /* 0x0000000815157212 */ /* 0x008fe400078efcff */
[----:B-----5:R-:W-:-:S03]  /*0110*/  SHF.L.U32 R9, R9, 0x5, RZ ;  /* 0x0000000509097819 */ /* 0x020fc600000006ff */
[----:B------:R-:W-:Y:S01]  /*0120*/  IMAD.WIDE.U32 R2, R21, 0x4, RZ ;  /* 0x0000000415027825 */ /* 0x000fe200078e00ff */
[----:B----4-:R-:W-:Y:S02]  /*0130*/  ULEA UR5, UR7, UR5, 0x18 ;  /* 0x0000000507057291 */ /* 0x010fe4000f8ec0ff */
[----:B------:R-:W-:Y:S01]  /*0140*/  ULEA UR6, UR7, UR6, 0x18 ;  /* 0x0000000607067291 */ /* 0x000fe2000f8ec0ff */
[----:B------:R-:W-:-:S03]  /*0150*/  IMAD.WIDE.U32 R6, R9, 0x4, R2 ;  /* 0x0000000409067825 */ /* 0x000fc600078e0002 */
[----:B------:R-:W-:Y:S01]  /*0160*/  LEA R20, R13, UR5, 0x7 ;  /* 0x000000050d147c11 */ /* 0x000fe2000f8e38ff */
[----:B------:R-:W-:Y:S01]  /*0170*/  IMAD.WIDE.U32 R4, R5, 0x4, R2 ;  /* 0x0000000405047825 */ /* 0x000fe200078e0002 */
[----:B------:R-:W-:Y:S02]  /*0180*/  IADD3 R2, P1, PT, R6, UR14, RZ ;  /* 0x0000000e06027c10 */ /* 0x000fe4000ff3e0ff */
[----:B------:R-:W-:Y:S01]  /*0190*/  LEA R6, R8, UR6, 0x2 ;  /* 0x0000000608067c11 */ /* 0x000fe2000f8e10ff */
[----:B------:R-:W-:Y:S01]  /*01a0*/  IMAD R22, R22, UR4, R9 ;  /* 0x0000000416167c24 */ /* 0x000fe2000f8e0209 */
[----:B------:R-:W-:Y:S01]  /*01b0*/  IADD3 R0, P0, PT, R4, UR12, RZ ;  /* 0x0000000c04007c10 */ /* 0x000fe2000ff1e0ff */
[----:B------:R-:W-:Y:S01]  /*01c0*/  UMOV UR4, URZ ;  /* 0x000000ff00047c82 */ /* 0x000fe20008000000 */
[----:B------:R-:W-:Y:S02]  /*01d0*/  IADD3.X R3, PT, PT, R7, UR15, RZ, P1, !PT ;  /* 0x0000000f07037c10 */ /* 0x000fe40008ffe4ff */
[----:B------:R-:W-:-:S02]  /*01e0*/  IADD3.X R5, PT, PT, R5, UR13, RZ, P0, !PT ;  /* 0x0000000d05057c10 */ /* 0x000fc400087fe4ff */
[----:B------:R-:W-:Y:S02]  /*01f0*/  LEA R7, R8, R20, 0x2 ;  /* 0x0000001408077211 */ /* 0x000fe400078e10ff */
[----:B------:R-:W-:-:S07]  /*0200*/  LEA R4, R13, R6, 0x7 ;  /* 0x000000060d047211 */ /* 0x000fce00078e38ff */
.L_x_0:
[----:B------:R-:W-:Y:S01]  /*0210*/  MOV R8, R0 ;  /* 0x0000000000087202 */ /* 0x000fe20000000f00 */
[----:B------:R0:W2:Y:S01]  /*0220*/  LDG.E R25, desc[UR8][R2.64] ;  /* 0x0000000802197981 */ /* 0x0000a2000c1e1900 */
[----:B------:R-:W-:-:S05]  /*0230*/  MOV R9, R5 ;  /* 0x0000000500097202 */ /* 0x000fca0000000f00 */
[----:B------:R-:W3:Y:S01]  /*0240*/  LDG.E R8, desc[UR8][R8.64] ;  /* 0x0000000808087981 */ /* 0x000ee2000c1e1900 */
[----:B------:R-:W-:Y:S01]  /*0250*/  UISETP.GE.U32.AND UP0, UPT, UR4, 0xfe0, UPT ;  /* 0x00000fe00400788c */ /* 0x000fe2000bf06070 */
[----:B------:R-:W-:Y:S01]  /*0260*/  IADD3 R0, P0, PT, R0, 0x80, RZ ;  /* 0x0000008000007810 */ /* 0x000fe20007f1e0ff */
[----:B------:R-:W-:Y:S01]  /*0270*/  UIADD3 UR5, UPT, UPT, UR4, 0x20, URZ ;  /* 0x0000002004057890 */ /* 0x000fe2000fffe0ff */
[----:B0-----:R-:W-:Y:S02]  /*0280*/  IADD3 R2, P1, PT, R2, 0x80000, RZ ;  /* 0x0008000002027810 */ /* 0x001fe40007f3e0ff */
[----:B------:R-:W-:Y:S02]  /*0290*/  IADD3.X R5, PT, PT, RZ, R5, RZ, P0, !PT ;  /* 0x00000005ff057210 */ /* 0x000fe400007fe4ff */
[----:B------:R-:W-:Y:S02]  /*02a0*/  IADD3.X R3, PT, PT, RZ, R3, RZ, P1, !PT ;  /* 0x00000003ff037210 */ /* 0x000fe40000ffe4ff */
[----:B------:R-:W-:Y:S01]  /*02b0*/  UMOV UR4, UR5 ;  /* 0x0000000500047c82 */ /* 0x000fe20008000000 */
[----:B---3--:R-:W-:Y:S04]  /*02c0*/  STS [R7], R8 ;  /* 0x0000000807007388 */ /* 0x008fe80000000800 */
[----:B--2---:R-:W-:Y:S01]  /*02d0*/  STS [R4], R25 ;  /* 0x0000001904007388 */ /* 0x004fe20000000800 */
[----:B------:R-:W-:Y:S06]  /*02e0*/  BAR.SYNC.DEFER_BLOCKING 0x0 ;  /* 0x0000000000007b1d */ /* 0x000fec0000010000 */
[----:B------:R-:W-:Y:S04]  /*02f0*/  LDS R10, [R6] ;  /* 0x00000000060a7984 */ /* 0x000fe80000000800 */
[----:B------:R-:W0:Y:S04]  /*0300*/  LDS.128 R12, [R20] ;  /* 0x00000000140c7984 */ /* 0x000e280000000c00 */
[----:B------:R-:W1:Y:S04]  /*0310*/  LDS R27, [R6+0x80] ;  /* 0x00008000061b7984 */ /* 0x000e680000000800 */
[----:B------:R-:W2:Y:S04]  /*0320*/  LDS R9, [R6+0x100] ;  /* 0x0001000006097984 */ /* 0x000ea80000000800 */
[----:B------:R-:W3:Y:S04]  /*0330*/  LDS R28, [R6+0x180] ;  /* 0x00018000061c7984 */ /* 0x000ee80000000800 */
[----:B------:R-:W-:Y:S04]  /*0340*/  LDS R29, [R6+0x200] ;  /* 0x00020000061d7984 */ /* 0x000fe80000000800 */
[----:B------:R-:W4:Y:S04]  /*0350*/  LDS.128 R16, [R20+0x10] ;  /* 0x0000100014107984 */ /* 0x000f280000000c00 */
[----:B------:R-:W5:Y:S04]  /*0360*/  LDS R26, [R6+0x280] ;  /* 0x00028000061a7984 */ /* 0x000f680000000800 */
[----:B------:R-:W5:Y:S04]  /*0370*/  LDS R23, [R6+0x300] ;  /* 0x0003000006177984 */ /* 0x000f680000000800 */
[----:B------:R-:W5:Y:S04]  /*0380*/  LDS R24, [R6+0x380] ;  /* 0x0003800006187984 */ /* 0x000f680000000800 */
[----:B------:R-:W-:Y:S01]  /*0390*/  LDS R25, [R6+0x400] ;  /* 0x0004000006197984 */ /* 0x000fe20000000800 */
[----:B0-----:R-:W-:-:S04]  /*03a0*/  FFMA R10, R12, R10, R11 ;  /* 0x0000000a0c0a7223 */ /* 0x001fc8000000000b */
[----:B-1----:R-:W-:Y:S02]  /*03b0*/  FFMA R13, R27, R13, R10 ;  /* 0x0000000d1b0d7223 */ /* 0x002fe4000000000a */
[----:B------:R-:W-:Y:S02]  /*03c0*/  LDS R27, [R6+0x500] ;  /* 0x00050000061b7984 */ /* 0x000fe40000000800 */
[----:B--2---:R-:W-:Y:S02]  /*03d0*/  FFMA R13, R9, R14, R13 ;  /* 0x0000000e090d7223 */ /* 0x004fe4000000000d */
[----:B------:R-:W0:Y:S02]  /*03e0*/  LDS.128 R8, [R20+0x20] ;  /* 0x0000200014087984 */ /* 0x000e240000000c00 */
[----:B---3--:R-:W-:Y:S02]  /*03f0*/  FFMA R13, R28, R15, R13 ;  /* 0x0000000f1c0d7223 */ /* 0x008fe4000000000d */
[----:B------:R-:W1:Y:S02]  /*0400*/  LDS R28, [R6+0x480] ;  /* 0x00048000061c7984 */ /* 0x000e640000000800 */
[----:B----4-:R-:W-:-:S02]  /*0410*/  FFMA R13, R16, R29, R13 ;  /* 0x0000001d100d7223 */ /* 0x010fc4000000000d */
[----:B------:R-:W-:Y:S02]  /*0420*/  LDS R29, [R6+0x700] ;  /* 0x00070000061d7984 */ /* 0x000fe40000000800 */
[----:B-----5:R-:W-:Y:S02]  /*0430*/  FFMA R12, R26, R17, R13 ;  /* 0x000000111a0c7223 */ /* 0x020fe4000000000d */
[----:B------:R-:W2:Y:S02]  /*0440*/  LDS R26, [R6+0x580] ;  /* 0x00058000061a7984 */ /* 0x000ea40000000800 */
[----:B------:R-:W-:Y:S02]  /*0450*/  FFMA R17, R23, R18, R12 ;  /* 0x0000001217117223 */ /* 0x000fe4000000000c */
[----:B------:R-:W-:Y:S04]  /*0460*/  LDS R23, [R6+0x600] ;  /* 0x0006000006177984 */ /* 0x000fe80000000800 */
[----:B------:R-:W3:Y:S01]  /*0470*/  LDS.128 R12, [R20+0x30] ;  /* 0x00003000140c7984 */ /* 0x000ee20000000c00 */
[----:B------:R-:W-:-:S03]  /*0480*/  FFMA R17, R24, R19, R17 ;  /* 0x0000001318117223 */ /* 0x000fc60000000011 */
[----:B------:R-:W4:Y:S01]  /*0490*/  LDS R24, [R6+0x680] ;  /* 0x0006800006187984 */ /* 0x000f220000000800 */
[----:B0-----:R-:W-:-:S03]  /*04a0*/  FFMA R17, R8, R25, R17 ;  /* 0x0000001908117223 */ /* 0x001fc60000000011 */
[----:B------:R-:W0:Y:S01]  /*04b0*/  LDS R8, [R6+0x780] ;  /* 0x0007800006087984 */ /* 0x000e220000000800 */
[----:B-1----:R-:W-:-:S03]  /*04c0*/  FFMA R28, R28, R9, R17 ;  /* 0x000000091c1c7223 */ /* 0x002fc60000000011 */
[----:B------:R-:W-:Y:S04]  /*04d0*/  LDS R25, [R6+0x800] ;  /* 0x0008000006197984 */ /* 0x000fe80000000800 */
[----:B------:R-:W1:Y:S01]  /*04e0*/  LDS.128 R16, [R20+0x40] ;  /* 0x0000400014107984 */ /* 0x000e620000000c00 */
[----:B------:R-:W-:-:S03]  /*04f0*/  FFMA R27, R27, R10, R28 ;  /* 0x0000000a1b1b7223 */ /* 0x000fc6000000001c */
[----:B------:R-:W-:Y:S01]  /*0500*/  LDS R28, [R6+0xa80] ;  /* 0x000a8000061c7984 */ /* 0x000fe20000000800 */
[----:B--2---:R-:W-:-:S03]  /*0510*/  FFMA R11, R26, R11, R27 ;  /* 0x0000000b1a0b7223 */ /* 0x004fc6000000001b */
[----:B------:R-:W2:Y:S04]  /*0520*/  LDS R26, [R6+0x880] ;  /* 0x00088000061a7984 */ /* 0x000ea80000000800 */
[----:B------:R-:W-:Y:S01]  /*0530*/  LDS R27, [R6+0xa00] ;  /* 0x000a0000061b7984 */ /* 0x000fe20000000800 */
[----:B---3--:R-:W-:-:S03]  /*0540*/  FFMA R11, R12, R23, R11 ;  /* 0x000000170c0b7223 */ /* 0x008fc6000000000b */
[----:B------:R-:W3:Y:S01]  /*0550*/  LDS R23, [R6+0x900] ;  /* 0x0009000006177984 */ /* 0x000ee20000000800 */
[----:B----4-:R-:W-:-:S04]  /*0560*/  FFMA R24, R24, R13, R11 ;  /* 0x0000000d18187223 */ /* 0x010fc8000000000b */
[----:B------:R-:W-:Y:S02]  /*0570*/  FFMA R29, R29, R14, R24 ;  /* 0x0000000e1d1d7223 */ /* 0x000fe40000000018 */
[----:B------:R-:W4:Y:S02]  /*0580*/  LDS R24, [R6+0x980] ;  /* 0x0009800006187984 */ /* 0x000f240000000800 */
[----:B0-----:R-:W-:Y:S02]  /*0590*/  FFMA R15, R8, R15, R29 ;  /* 0x0000000f080f7223 */ /* 0x001fe4000000001d */
[----:B------:R-:W0:Y:S04]  /*05a0*/  LDS.128 R8, [R20+0x50] ;  /* 0x0000500014087984 */ /* 0x000e280000000c00 */
[----:B------:R-:W5:Y:S01]  /*05b0*/  LDS R29, [R6+0xb00] ;  /* 0x000b0000061d7984 */ /* 0x000f620000000800 */
[----:B-1----:R-:W-:-:S03]  /*05c0*/  FFMA R15, R16, R25, R15 ;  /* 0x00000019100f7223 */ /* 0x002fc6000000000f */
[----:B------:R-:W1:Y:S04]  /*05d0*/  LDS R16, [R6+0xb80] ;  /* 0x000b800006107984 */ /* 0x000e680000000800 */
[----:B------:R-:W-:Y:S01]  /*05e0*/  LDS R25, [R6+0xe00] ;  /* 0x000e000006197984 */ /* 0x000fe20000000800 */
[----:B--2---:R-:W-:-:S03]  /*05f0*/  FFMA R26, R26, R17, R15 ;  /* 0x000000111a1a7223 */ /* 0x004fc6000000000f */
[----:B------:R-:W-:Y:S04]  /*0600*/  LDS R17, [R6+0xc00] ;  /* 0x000c000006117984 */ /* 0x000fe80000000800 */
[----:B------:R-:W2:Y:S01]  /*0610*/  LDS.128 R12, [R20+0x60] ;  /* 0x00006000140c7984 */ /* 0x000ea20000000c00 */
[----:B---3--:R-:W-:-:S03]  /*0620*/  FFMA R23, R23, R18, R26 ;  /* 0x0000001217177223 */ /* 0x008fc6000000001a */
[----:B------:R-:W3:Y:S01]  /*0630*/  LDS R18, [R6+0xc80] ;  /* 0x000c800006127984 */ /* 0x000ee20000000800 */
[----:B----4-:R-:W-:-:S03]  /*0640*/  FFMA R19, R24, R19, R23 ;  /* 0x0000001318137223 */ /* 0x010fc60000000017 */
[----:B------:R-:W-:Y:S04]  /*0650*/  LDS R24, [R6+0xd80] ;  /* 0x000d800006187984 */ /* 0x000fe80000000800 */
[----:B------:R-:W-:Y:S01]  /*0660*/  LDS R23, [R6+0xf00] ;  /* 0x000f000006177984 */ /* 0x000fe20000000800 */
[----:B0-----:R-:W-:-:S04]  /*0670*/  FFMA R19, R8, R27, R19 ;  /* 0x0000001b08137223 */ /* 0x001fc80000000013 */
[----:B------:R-:W-:Y:S02]  /*0680*/  FFMA R28, R28, R9, R19 ;  /* 0x000000091c1c7223 */ /* 0x000fe40000000013 */
[----:B------:R-:W0:Y:S02]  /*0690*/  LDS R19, [R6+0xd00] ;  /* 0x000d000006137984 */ /* 0x000e240000000800 */
[----:B-----5:R-:W-:-:S04]  /*06a0*/  FFMA R29, R29, R10, R28 ;  /* 0x0000000a1d1d7223 */ /* 0x020fc8000000001c */
[----:B-1----:R-:W-:Y:S02]  /*06b0*/  FFMA R29, R16, R11, R29 ;  /* 0x0000000b101d7223 */ /* 0x002fe4000000001d */
[----:B------:R-:W1:Y:S04]  /*06c0*/  LDS.128 R8, [R20+0x70] ;  /* 0x0000700014087984 */ /* 0x000e680000000c00 */
[----:B------:R-:W4:Y:S01]  /*06d0*/  LDS R16, [R6+0xe80] ;  /* 0x000e800006107984 */ /* 0x000f220000000800 */
[----:B--2---:R-:W-:-:S03]  /*06e0*/  FFMA R17, R12, R17, R29 ;  /* 0x000000110c117223 */ /* 0x004fc6000000001d */
[----:B------:R-:W2:Y:S01]  /*06f0*/  LDS R12, [R6+0xf80] ;  /* 0x000f8000060c7984 */ /* 0x000ea20000000800 */
[----:B---3--:R-:W-:-:S04]  /*0700*/  FFMA R18, R18, R13, R17 ;  /* 0x0000000d12127223 */ /* 0x008fc80000000011 */
[----:B0-----:R-:W-:-:S04]  /*0710*/  FFMA R19, R19, R14, R18 ;  /* 0x0000000e13137223 */ /* 0x001fc80000000012 */
[----:B------:R-:W-:-:S04]  /*0720*/  FFMA R15, R24, R15, R19 ;  /* 0x0000000f180f7223 */ /* 0x000fc80000000013 */
[----:B-1----:R-:W-:-:S04]  /*0730*/  FFMA R15, R8, R25, R15 ;  /* 0x00000019080f7223 */ /* 0x002fc8000000000f */
[----:B----4-:R-:W-:-:S04]  /*0740*/  FFMA R16, R16, R9, R15 ;  /* 0x0000000910107223 */ /* 0x010fc8000000000f */
[----:B------:R-:W-:-:S04]  /*0750*/  FFMA R23, R23, R10, R16 ;  /* 0x0000000a17177223 */ /* 0x000fc80000000010 */
[----:B--2---:R-:W-:Y:S01]  /*0760*/  FFMA R11, R12, R11, R23 ;  /* 0x0000000b0c0b7223 */ /* 0x004fe20000000017 */
[----:B------:R-:W-:Y:S06]  /*0770*/  BAR.SYNC.DEFER_BLOCKING 0x0 ;  /* 0x0000000000007b1d */ /* 0x000fec0000010000 */
[----:B------:R-:W-:Y:S05]  /*0780*/  BRA.U !UP0, `(.L_x_0) ;  /* 0xfffffff908a07547 */ /* 0x000fea000b83ffff */
[----:B------:R-:W0:Y:S01]  /*0790*/  LDCU.64 UR4, c[0x0][0x390] ;  /* 0x00007200ff0477ac */ /* 0x000e220008000a00 */
[----:B------:R-:W-:-:S04]  /*07a0*/  IADD3 R22, P0, PT, R22, R21, RZ ;  /* 0x0000001516167210 */ /* 0x000fc80007f1e0ff */
[----:B------:R-:W-:Y:S02]  /*07b0*/  IADD3.X R3, PT, PT, RZ, RZ, RZ, P0, !PT ;  /* 0x000000ffff037210 */ /* 0x000fe400007fe4ff */
[----:B0-----:R-:W-:-:S04]  /*07c0*/  LEA R2, P0, R22, UR4, 0x2 ;  /* 0x0000000416027c11 */ /* 0x001fc8000f8010ff */
[----:B------:R-:W-:-:S05]  /*07d0*/  LEA.HI.X R3, R22, UR5, R3, 0x2, P0 ;  /* 0x0000000516037c11 */ /* 0x000fca00080f1403 */
[----:B------:R-:W-:Y:S01]  /*07e0*/  STG.E desc[UR8][R2.64], R11 ;  /* 0x0000000b02007986 */ /* 0x000fe2000c101908 */
[----:B------:R-:W-:Y:S05]  /*07f0*/  EXIT ;  /* 0x000000000000794d */ /* 0x000fea0003800000 */
.L_x_1:
[----:B------:R-:W-:-:S00]  /*0800*/  BRA `(.L_x_1) ;  /* 0xfffffffc00fc7947 */ /* 0x000fc0000383ffff */
[----:B------:R-:W-:-:S00]  /*0810*/  NOP ;  /* 0x0000000000007918 */ /* 0x000fc00000000000 */
        /* <DEDUP_REMOVED lines=14> */
.L_x_2:


//--------------------- .nv.shared._Z11matmul_tileILi32EEvPfS0_S0_iii --------------------------
	.section	.nv.shared._Z11matmul_tileILi32EEvPfS0_S0_iii,"aw",@nobits
	.sectionflags	@""
	.align	4
.nv.shared._Z11matmul_tileILi32EEvPfS0_S0_iii:
	.zero		9216


//--------------------- .nv.shared.reserved.0     --------------------------
	.section	.nv.shared.reserved.0,"aw",@nobits
	.weak		__nv_reservedSMEM_offset_0_alias
	.size		__nv_reservedSMEM_offset_0_alias, 0, 64
	.other		__nv_reservedSMEM_offset_0_alias,@"STO_CUDA_RESERVED_SHARED STV_DEFAULT"
__nv_reservedSMEM_offset_0_alias:
	.zero		0
	.zero		64


//--------------------- .nv.constant0._Z11matmul_tileILi32EEvPfS0_S0_iii --------------------------
	.section	.nv.constant0._Z11matmul_tileILi32EEvPfS0_S0_iii,"a",@progbits
	.sectionflags	@""
	.align	4
.nv.constant0._Z11matmul_tileILi32EEvPfS0_S0_iii:
	.zero		932


//--------------------- SYMBOLS --------------------------

	.type		.nv.reservedSmem.offset0,@object
	.size		.nv.reservedSmem.offset0,0x4
	.type		.nv.reservedSmem.cap,@object
	.size		.nv.reservedSmem.cap,0x4
